//
// Generated by NVIDIA NVVM Compiler
//
// Compiler Build ID: CL-36424714
// Cuda compilation tools, release 13.0, V13.0.88
// Based on NVVM 20.0.0
//

.version 9.0
.target sm_100
.address_size 64

	// .globl	_Z7addCUDAPiPKi

.visible .entry _Z7addCUDAPiPKi(
	.param .u64 .ptr .align 1 _Z7addCUDAPiPKi_param_0,
	.param .u64 .ptr .align 1 _Z7addCUDAPiPKi_param_1
)
{
	.reg .b32 	%r<8>;
	.reg .b64 	%rd<8>;

	ld.param.u64 	%rd1, [_Z7addCUDAPiPKi_param_0];
	ld.param.u64 	%rd2, [_Z7addCUDAPiPKi_param_1];
	cvta.to.global.u64 	%rd3, %rd2;
	cvta.to.global.u64 	%rd4, %rd1;
	mov.u32 	%r1, %tid.x;
	mov.u32 	%r2, %ctaid.x;
	mov.u32 	%r3, %ntid.x;
	mad.lo.s32 	%r4, %r2, %r3, %r1;
	mul.wide.s32 	%rd5, %r4, 4;
	add.s64 	%rd6, %rd4, %rd5;
	ld.global.u32 	%r5, [%rd6];
	add.s64 	%rd7, %rd3, %rd5;
	ld.global.u32 	%r6, [%rd7];
	add.s32 	%r7, %r6, %r5;
	st.global.u32 	[%rd6], %r7;
	ret;

}
	// .globl	_Z7subCUDAPiPKi
.visible .entry _Z7subCUDAPiPKi(
	.param .u64 .ptr .align 1 _Z7subCUDAPiPKi_param_0,
	.param .u64 .ptr .align 1 _Z7subCUDAPiPKi_param_1
)
{
	.reg .b32 	%r<8>;
	.reg .b64 	%rd<8>;

	ld.param.u64 	%rd1, [_Z7subCUDAPiPKi_param_0];
	ld.param.u64 	%rd2, [_Z7subCUDAPiPKi_param_1];
	cvta.to.global.u64 	%rd3, %rd2;
	cvta.to.global.u64 	%rd4, %rd1;
	mov.u32 	%r1, %tid.x;
	mov.u32 	%r2, %ctaid.x;
	mov.u32 	%r3, %ntid.x;
	mad.lo.s32 	%r4, %r2, %r3, %r1;
	mul.wide.s32 	%rd5, %r4, 4;
	add.s64 	%rd6, %rd4, %rd5;
	ld.global.u32 	%r5, [%rd6];
	add.s64 	%rd7, %rd3, %rd5;
	ld.global.u32 	%r6, [%rd7];
	add.s32 	%r7, %r6, %r5;
	st.global.u32 	[%rd6], %r7;
	ret;

}
	// .globl	_Z8multCUDAPiPKi
.visible .entry _Z8multCUDAPiPKi(
	.param .u64 .ptr .align 1 _Z8multCUDAPiPKi_param_0,
	.param .u64 .ptr .align 1 _Z8multCUDAPiPKi_param_1
)
{
	.reg .b32 	%r<8>;
	.reg .b64 	%rd<8>;

	ld.param.u64 	%rd1, [_Z8multCUDAPiPKi_param_0];
	ld.param.u64 	%rd2, [_Z8multCUDAPiPKi_param_1];
	cvta.to.global.u64 	%rd3, %rd2;
	cvta.to.global.u64 	%rd4, %rd1;
	mov.u32 	%r1, %tid.x;
	mov.u32 	%r2, %ctaid.x;
	mov.u32 	%r3, %ntid.x;
	mad.lo.s32 	%r4, %r2, %r3, %r1;
	mul.wide.s32 	%rd5, %r4, 4;
	add.s64 	%rd6, %rd4, %rd5;
	ld.global.u32 	%r5, [%rd6];
	add.s64 	%rd7, %rd3, %rd5;
	ld.global.u32 	%r6, [%rd7];
	add.s32 	%r7, %r6, %r5;
	st.global.u32 	[%rd6], %r7;
	ret;

}
	// .globl	_Z7modCUDAPiPKi
.visible .entry _Z7modCUDAPiPKi(
	.param .u64 .ptr .align 1 _Z7modCUDAPiPKi_param_0,
	.param .u64 .ptr .align 1 _Z7modCUDAPiPKi_param_1
)
{
	.reg .b32 	%r<8>;
	.reg .b64 	%rd<8>;

	ld.param.u64 	%rd1, [_Z7modCUDAPiPKi_param_0];
	ld.param.u64 	%rd2, [_Z7modCUDAPiPKi_param_1];
	cvta.to.global.u64 	%rd3, %rd2;
	cvta.to.global.u64 	%rd4, %rd1;
	mov.u32 	%r1, %tid.x;
	mov.u32 	%r2, %ctaid.x;
	mov.u32 	%r3, %ntid.x;
	mad.lo.s32 	%r4, %r2, %r3, %r1;
	mul.wide.s32 	%rd5, %r4, 4;
	add.s64 	%rd6, %rd4, %rd5;
	ld.global.u32 	%r5, [%rd6];
	add.s64 	%rd7, %rd3, %rd5;
	ld.global.u32 	%r6, [%rd7];
	add.s32 	%r7, %r6, %r5;
	st.global.u32 	[%rd6], %r7;
	ret;

}


// ===== COMPILED SASS (sm_100) =====

	.target	sm_100

	.elftype	@"ET_EXEC"


//--------------------- .note.nv.tkinfo           --------------------------
	.section	.note.nv.tkinfo,"",@"SHT_NOTE"
	.sectionflags	@"SHF_NOTE_NV_TKINFO"
	.tkinfo
        /*0018*/ 	.word	0x00000002
        /*0030*/ 	.string	""
        /*0030*/ 	.string	"ptxas"
        /*0030*/ 	.string	"Cuda compilation tools, release 13.0, V13.0.88"
        /*0030*/ 	.string	"Build cuda_13.0.r13.0/compiler.36424714_0"
        /*0030*/ 	.string	"-arch sm_100 -m 64 "



//--------------------- .note.nv.cuinfo           --------------------------
	.section	.note.nv.cuinfo,"",@"SHT_NOTE"
	.sectionflags	@"SHF_NOTE_NV_CUINFO"
        /*0018*/ 	.short	0x0002
        /*001a*/ 	.short	0x0064
        /*001c*/ 	.short	0x0082
	.zero		2


//--------------------- .nv.info                  --------------------------
	.section	.nv.info,"",@"SHT_CUDA_INFO"
	.align	4


	//----- nvinfo : EIATTR_REGCOUNT
	.align		4
        /*0000*/ 	.byte	0x04, 0x2f
        /*0002*/ 	.short	(.L_1 - .L_0)
	.align		4
.L_0:
        /*0004*/ 	.word	index@(_Z7addCUDAPiPKi)
        /*0008*/ 	.word	0x0000000a


	//----- nvinfo : EIATTR_FRAME_SIZE
	.align		4
.L_1:
        /*000c*/ 	.byte	0x04, 0x11
        /*000e*/ 	.short	(.L_3 - .L_2)
	.align		4
.L_2:
        /*0010*/ 	.word	index@(_Z7addCUDAPiPKi)
        /*0014*/ 	.word	0x00000000


	//----- nvinfo : EIATTR_REGCOUNT
	.align		4
.L_3:
        /*0018*/ 	.byte	0x04, 0x2f
        /*001a*/ 	.short	(.L_5 - .L_4)
	.align		4
.L_4:
        /*001c*/ 	.word	index@(_Z7subCUDAPiPKi)
        /*0020*/ 	.word	0x0000000a


	//----- nvinfo : EIATTR_FRAME_SIZE
	.align		4
.L_5:
        /*0024*/ 	.byte	0x04, 0x11
        /*0026*/ 	.short	(.L_7 - .L_6)
	.align		4
.L_6:
        /*0028*/ 	.word	index@(_Z7subCUDAPiPKi)
        /*002c*/ 	.word	0x00000000


	//----- nvinfo : EIATTR_REGCOUNT
	.align		4
.L_7:
        /*0030*/ 	.byte	0x04, 0x2f
        /*0032*/ 	.short	(.L_9 - .L_8)
	.align		4
.L_8:
        /*0034*/ 	.word	index@(_Z8multCUDAPiPKi)
        /*0038*/ 	.word	0x0000000a


	//----- nvinfo : EIATTR_FRAME_SIZE
	.align		4
.L_9:
        /*003c*/ 	.byte	0x04, 0x11
        /*003e*/ 	.short	(.L_11 - .L_10)
	.align		4
.L_10:
        /*0040*/ 	.word	index@(_Z8multCUDAPiPKi)
        /*0044*/ 	.word	0x00000000


	//----- nvinfo : EIATTR_REGCOUNT
	.align		4
.L_11:
        /*0048*/ 	.byte	0x04, 0x2f
        /*004a*/ 	.short	(.L_13 - .L_12)
	.align		4
.L_12:
        /*004c*/ 	.word	index@(_Z7modCUDAPiPKi)
        /*0050*/ 	.word	0x0000000a


	//----- nvinfo : EIATTR_FRAME_SIZE
	.align		4
.L_13:
        /*0054*/ 	.byte	0x04, 0x11
        /*0056*/ 	.short	(.L_15 - .L_14)
	.align		4
.L_14:
        /*0058*/ 	.word	index@(_Z7modCUDAPiPKi)
        /*005c*/ 	.word	0x00000000


	//----- nvinfo : EIATTR_MIN_STACK_SIZE
	.align		4
.L_15:
        /*0060*/ 	.byte	0x04, 0x12
        /*0062*/ 	.short	(.L_17 - .L_16)
	.align		4
.L_16:
        /*0064*/ 	.word	index@(_Z7modCUDAPiPKi)
        /*0068*/ 	.word	0x00000000


	//----- nvinfo : EIATTR_MIN_STACK_SIZE
	.align		4
.L_17:
        /*006c*/ 	.byte	0x04, 0x12
        /*006e*/ 	.short	(.L_19 - .L_18)
	.align		4
.L_18:
        /*0070*/ 	.word	index@(_Z8multCUDAPiPKi)
        /*0074*/ 	.word	0x00000000


	//----- nvinfo : EIATTR_MIN_STACK_SIZE
	.align		4
.L_19:
        /*0078*/ 	.byte	0x04, 0x12
        /*007a*/ 	.short	(.L_21 - .L_20)
	.align		4
.L_20:
        /*007c*/ 	.word	index@(_Z7subCUDAPiPKi)
        /*0080*/ 	.word	0x00000000


	//----- nvinfo : EIATTR_MIN_STACK_SIZE
	.align		4
.L_21:
        /*0084*/ 	.byte	0x04, 0x12
        /*0086*/ 	.short	(.L_23 - .L_22)
	.align		4
.L_22:
        /*0088*/ 	.word	index@(_Z7addCUDAPiPKi)
        /*008c*/ 	.word	0x00000000
.L_23:


//--------------------- .nv.compat                --------------------------
	.section	.nv.compat,"",@"SHT_CUDA_COMPAT_INFO"
	.align	4
        /*0000*/ 	.byte	0x02, 0x09, 0x00, 0x00, 0x02, 0x02, 0x01, 0x00, 0x02, 0x05, 0x05, 0x00, 0x03, 0x07, 0x01, 0x01
        /*0010*/ 	.byte	0x02, 0x03, 0x00, 0x00, 0x02, 0x06, 0x01, 0x00, 0x04, 0x0b, 0x08, 0x00, 0x09, 0x00, 0x00, 0x00
        /*0020*/ 	.byte	0x00, 0x00, 0x00, 0x00


//--------------------- .nv.info._Z7modCUDAPiPKi  --------------------------
	.section	.nv.info._Z7modCUDAPiPKi,"",@"SHT_CUDA_INFO"
	.sectionflags	@""
	.align	4


	//----- nvinfo : EIATTR_CUDA_API_VERSION
	.align		4
        /*0000*/ 	.byte	0x04, 0x37
        /*0002*/ 	.short	(.L_25 - .L_24)
.L_24:
        /*0004*/ 	.word	0x00000082


	//----- nvinfo : EIATTR_KPARAM_INFO
	.align		4
.L_25:
        /*0008*/ 	.byte	0x04, 0x17
        /*000a*/ 	.short	(.L_27 - .L_26)
.L_26:
        /*000c*/ 	.word	0x00000000
        /*0010*/ 	.short	0x0001
        /*0012*/ 	.short	0x0008
        /*0014*/ 	.byte	0x00, 0xf5, 0x21, 0x00


	//----- nvinfo : EIATTR_KPARAM_INFO
	.align		4
.L_27:
        /*0018*/ 	.byte	0x04, 0x17
        /*001a*/ 	.short	(.L_29 - .L_28)
.L_28:
        /*001c*/ 	.word	0x00000000
        /*0020*/ 	.short	0x0000
        /*0022*/ 	.short	0x0000
        /*0024*/ 	.byte	0x00, 0xf5, 0x21, 0x00


	//----- nvinfo : EIATTR_SPARSE_MMA_MASK
	.align		4
.L_29:
        /*0028*/ 	.byte	0x03, 0x50
        /*002a*/ 	.short	0x0000


	//----- nvinfo : EIATTR_MAXREG_COUNT
	.align		4
        /*002c*/ 	.byte	0x03, 0x1b
        /*002e*/ 	.short	0x00ff


	//----- nvinfo : EIATTR_MERCURY_ISA_VERSION
	.align		4
        /*0030*/ 	.byte	0x03, 0x5f
        /*0032*/ 	.short	0x0101


	//----- nvinfo : EIATTR_VRC_CTA_INIT_COUNT
	.align		4
        /*0034*/ 	.byte	0x02, 0x4a
	.zero		1
	.zero		1


	//----- nvinfo : EIATTR_EXIT_INSTR_OFFSETS
	.align		4
        /*0038*/ 	.byte	0x04, 0x1c
        /*003a*/ 	.short	(.L_31 - .L_30)


	//   ....[0]....
.L_30:
        /*003c*/ 	.word	0x000000e0


	//----- nvinfo : EIATTR_CBANK_PARAM_SIZE
	.align		4
.L_31:
        /*0040*/ 	.byte	0x03, 0x19
        /*0042*/ 	.short	0x0010


	//----- nvinfo : EIATTR_PARAM_CBANK
	.align		4
        /*0044*/ 	.byte	0x04, 0x0a
        /*0046*/ 	.short	(.L_33 - .L_32)
	.align		4
.L_32:
        /*0048*/ 	.word	index@(.nv.constant0._Z7modCUDAPiPKi)
        /*004c*/ 	.short	0x0380
        /*004e*/ 	.short	0x0010


	//----- nvinfo : EIATTR_SW_WAR
	.align		4
.L_33:
        /*0050*/ 	.byte	0x04, 0x36
        /*0052*/ 	.short	(.L_35 - .L_34)
.L_34:
        /*0054*/ 	.word	0x00000008
.L_35:


//--------------------- .nv.info._Z8multCUDAPiPKi --------------------------
	.section	.nv.info._Z8multCUDAPiPKi,"",@"SHT_CUDA_INFO"
	.sectionflags	@""
	.align	4


	//----- nvinfo : EIATTR_CUDA_API_VERSION
	.align		4
        /*0000*/ 	.byte	0x04, 0x37
        /*0002*/ 	.short	(.L_37 - .L_36)
.L_36:
        /*0004*/ 	.word	0x00000082


	//----- nvinfo : EIATTR_KPARAM_INFO
	.align		4
.L_37:
        /*0008*/ 	.byte	0x04, 0x17
        /*000a*/ 	.short	(.L_39 - .L_38)
.L_38:
        /*000c*/ 	.word	0x00000000
        /*0010*/ 	.short	0x0001
        /*0012*/ 	.short	0x0008
        /*0014*/ 	.byte	0x00, 0xf5, 0x21, 0x00


	//----- nvinfo : EIATTR_KPARAM_INFO
	.align		4
.L_39:
        /*0018*/ 	.byte	0x04, 0x17
        /*001a*/ 	.short	(.L_41 - .L_40)
.L_40:
        /*001c*/ 	.word	0x00000000
        /*0020*/ 	.short	0x0000
        /*0022*/ 	.short	0x0000
        /*0024*/ 	.byte	0x00, 0xf5, 0x21, 0x00


	//----- nvinfo : EIATTR_SPARSE_MMA_MASK
	.align		4
.L_41:
        /*0028*/ 	.byte	0x03, 0x50
        /*002a*/ 	.short	0x0000


	//----- nvinfo : EIATTR_MAXREG_COUNT
	.align		4
        /*002c*/ 	.byte	0x03, 0x1b
        /*002e*/ 	.short	0x00ff


	//----- nvinfo : EIATTR_MERCURY_ISA_VERSION
	.align		4
        /*0030*/ 	.byte	0x03, 0x5f
        /*0032*/ 	.short	0x0101


	//----- nvinfo : EIATTR_VRC_CTA_INIT_COUNT
	.align		4
        /*0034*/ 	.byte	0x02, 0x4a
	.zero		1
	.zero		1


	//----- nvinfo : EIATTR_EXIT_INSTR_OFFSETS
	.align		4
        /*0038*/ 	.byte	0x04, 0x1c
        /*003a*/ 	.short	(.L_43 - .L_42)


	//   ....[0]....
.L_42:
        /*003c*/ 	.word	0x000000e0


	//----- nvinfo : EIATTR_CBANK_PARAM_SIZE
	.align		4
.L_43:
        /*0040*/ 	.byte	0x03, 0x19
        /*0042*/ 	.short	0x0010


	//----- nvinfo : EIATTR_PARAM_CBANK
	.align		4
        /*0044*/ 	.byte	0x04, 0x0a
        /*0046*/ 	.short	(.L_45 - .L_44)
	.align		4
.L_44:
        /*0048*/ 	.word	index@(.nv.constant0._Z8multCUDAPiPKi)
        /*004c*/ 	.short	0x0380
        /*004e*/ 	.short	0x0010


	//----- nvinfo : EIATTR_SW_WAR
	.align		4
.L_45:
        /*0050*/ 	.byte	0x04, 0x36
        /*0052*/ 	.short	(.L_47 - .L_46)
.L_46:
        /*0054*/ 	.word	0x00000008
.L_47:


//--------------------- .nv.info._Z7subCUDAPiPKi  --------------------------
	.section	.nv.info._Z7subCUDAPiPKi,"",@"SHT_CUDA_INFO"
	.sectionflags	@""
	.align	4


	//----- nvinfo : EIATTR_CUDA_API_VERSION
	.align		4
        /*0000*/ 	.byte	0x04, 0x37
        /*0002*/ 	.short	(.L_49 - .L_48)
.L_48:
        /*0004*/ 	.word	0x00000082


	//----- nvinfo : EIATTR_KPARAM_INFO
	.align		4
.L_49:
        /*0008*/ 	.byte	0x04, 0x17
        /*000a*/ 	.short	(.L_51 - .L_50)
.L_50:
        /*000c*/ 	.word	0x00000000
        /*0010*/ 	.short	0x0001
        /*0012*/ 	.short	0x0008
        /*0014*/ 	.byte	0x00, 0xf5, 0x21, 0x00


	//----- nvinfo : EIATTR_KPARAM_INFO
	.align		4
.L_51:
        /*0018*/ 	.byte	0x04, 0x17
        /*001a*/ 	.short	(.L_53 - .L_52)
.L_52:
        /*001c*/ 	.word	0x00000000
        /*0020*/ 	.short	0x0000
        /*0022*/ 	.short	0x0000
        /*0024*/ 	.byte	0x00, 0xf5, 0x21, 0x00


	//----- nvinfo : EIATTR_SPARSE_MMA_MASK
	.align		4
.L_53:
        /*0028*/ 	.byte	0x03, 0x50
        /*002a*/ 	.short	0x0000


	//----- nvinfo : EIATTR_MAXREG_COUNT
	.align		4
        /*002c*/ 	.byte	0x03, 0x1b
        /*002e*/ 	.short	0x00ff


	//----- nvinfo : EIATTR_MERCURY_ISA_VERSION
	.align		4
        /*0030*/ 	.byte	0x03, 0x5f
        /*0032*/ 	.short	0x0101


	//----- nvinfo : EIATTR_VRC_CTA_INIT_COUNT
	.align		4
        /*0034*/ 	.byte	0x02, 0x4a
	.zero		1
	.zero		1


	//----- nvinfo : EIATTR_EXIT_INSTR_OFFSETS
	.align		4
        /*0038*/ 	.byte	0x04, 0x1c
        /*003a*/ 	.short	(.L_55 - .L_54)


	//   ....[0]....
.L_54:
        /*003c*/ 	.word	0x000000e0


	//----- nvinfo : EIATTR_CBANK_PARAM_SIZE
	.align		4
.L_55:
        /*0040*/ 	.byte	0x03, 0x19
        /*0042*/ 	.short	0x0010


	//----- nvinfo : EIATTR_PARAM_CBANK
	.align		4
        /*0044*/ 	.byte	0x04, 0x0a
        /*0046*/ 	.short	(.L_57 - .L_56)
	.align		4
.L_56:
        /*0048*/ 	.word	index@(.nv.constant0._Z7subCUDAPiPKi)
        /*004c*/ 	.short	0x0380
        /*004e*/ 	.short	0x0010


	//----- nvinfo : EIATTR_SW_WAR
	.align		4
.L_57:
        /*0050*/ 	.byte	0x04, 0x36
        /*0052*/ 	.short	(.L_59 - .L_58)
.L_58:
        /*0054*/ 	.word	0x00000008
.L_59:


//--------------------- .nv.info._Z7addCUDAPiPKi  --------------------------
	.section	.nv.info._Z7addCUDAPiPKi,"",@"SHT_CUDA_INFO"
	.sectionflags	@""
	.align	4


	//----- nvinfo : EIATTR_CUDA_API_VERSION
	.align		4
        /*0000*/ 	.byte	0x04, 0x37
        /*0002*/ 	.short	(.L_61 - .L_60)
.L_60:
        /*0004*/ 	.word	0x00000082


	//----- nvinfo : EIATTR_KPARAM_INFO
	.align		4
.L_61:
        /*0008*/ 	.byte	0x04, 0x17
        /*000a*/ 	.short	(.L_63 - .L_62)
.L_62:
        /*000c*/ 	.word	0x00000000
        /*0010*/ 	.short	0x0001
        /*0012*/ 	.short	0x0008
        /*0014*/ 	.byte	0x00, 0xf5, 0x21, 0x00


	//----- nvinfo : EIATTR_KPARAM_INFO
	.align		4
.L_63:
        /*0018*/ 	.byte	0x04, 0x17
        /*001a*/ 	.short	(.L_65 - .L_64)
.L_64:
        /*001c*/ 	.word	0x00000000
        /*0020*/ 	.short	0x0000
        /*0022*/ 	.short	0x0000
        /*0024*/ 	.byte	0x00, 0xf5, 0x21, 0x00


	//----- nvinfo : EIATTR_SPARSE_MMA_MASK
	.align		4
.L_65:
        /*0028*/ 	.byte	0x03, 0x50
        /*002a*/ 	.short	0x0000


	//----- nvinfo : EIATTR_MAXREG_COUNT
	.align		4
        /*002c*/ 	.byte	0x03, 0x1b
        /*002e*/ 	.short	0x00ff


	//----- nvinfo : EIATTR_MERCURY_ISA_VERSION
	.align		4
        /*0030*/ 	.byte	0x03, 0x5f
        /*0032*/ 	.short	0x0101


	//----- nvinfo : EIATTR_VRC_CTA_INIT_COUNT
	.align		4
        /*0034*/ 	.byte	0x02, 0x4a
	.zero		1
	.zero		1


	//----- nvinfo : EIATTR_EXIT_INSTR_OFFSETS
	.align		4
        /*0038*/ 	.byte	0x04, 0x1c
        /*003a*/ 	.short	(.L_67 - .L_66)


	//   ....[0]....
.L_66:
        /*003c*/ 	.word	0x000000e0


	//----- nvinfo : EIATTR_CBANK_PARAM_SIZE
	.align		4
.L_67:
        /*0040*/ 	.byte	0x03, 0x19
        /*0042*/ 	.short	0x0010


	//----- nvinfo : EIATTR_PARAM_CBANK
	.align		4
        /*0044*/ 	.byte	0x04, 0x0a
        /*0046*/ 	.short	(.L_69 - .L_68)
	.align		4
.L_68:
        /*0048*/ 	.word	index@(.nv.constant0._Z7addCUDAPiPKi)
        /*004c*/ 	.short	0x0380
        /*004e*/ 	.short	0x0010


	//----- nvinfo : EIATTR_SW_WAR
	.align		4
.L_69:
        /*0050*/ 	.byte	0x04, 0x36
        /*0052*/ 	.short	(.L_71 - .L_70)
.L_70:
        /*0054*/ 	.word	0x00000008
.L_71:


//--------------------- .nv.callgraph             --------------------------
	.section	.nv.callgraph,"",@"SHT_CUDA_CALLGRAPH"
	.align	4
	.sectionentsize	8
	.align		4
        /*0000*/ 	.word	0x00000000
	.align		4
        /*0004*/ 	.word	0xffffffff
	.align		4
        /*0008*/ 	.word	0x00000000
	.align		4
        /*000c*/ 	.word	0xfffffffe
	.align		4
        /*0010*/ 	.word	0x00000000
	.align		4
        /*0014*/ 	.word	0xfffffffd
	.align		4
        /*0018*/ 	.word	0x00000000
	.align		4
        /*001c*/ 	.word	0xfffffffc


//--------------------- .text._Z7modCUDAPiPKi     --------------------------
	.section	.text._Z7modCUDAPiPKi,"ax",@progbits
	.align	128
        .global         _Z7modCUDAPiPKi
        .type           _Z7modCUDAPiPKi,@function
        .size           _Z7modCUDAPiPKi,(.L_x_4 - _Z7modCUDAPiPKi)
        .other          _Z7modCUDAPiPKi,@"STO_CUDA_ENTRY STV_DEFAULT"
_Z7modCUDAPiPKi:
.text._Z7modCUDAPiPKi:
[----:B------:R-:W-:Y:S01]  /*0000*/  LDC R1, c[0x0][0x37c] ;  /* 0x0000df00ff017b82 */ /* 0x000fe20000000800 */
[----:B------:R-:W0:Y:S07]  /*0010*/  S2R R7, SR_TID.X ;  /* 0x0000000000077919 */ /* 0x000e2e0000002100 */
[----:B------:R-:W0:Y:S01]  /*0020*/  S2UR UR6, SR_CTAID.X ;  /* 0x00000000000679c3 */ /* 0x000e220000002500 */
[----:B------:R-:W1:Y:S07]  /*0030*/  LDCU.64 UR4, c[0x0][0x358] ;  /* 0x00006b00ff0477ac */ /* 0x000e6e0008000a00 */
[----:B------:R-:W0:Y:S08]  /*0040*/  LDC R0, c[0x0][0x360] ;  /* 0x0000d800ff007b82 */ /* 0x000e300000000800 */
[----:B------:R-:W2:Y:S08]  /*0050*/  LDC.64 R4, c[0x0][0x388] ;  /* 0x0000e200ff047b82 */ /* 0x000eb00000000a00 */
[----:B------:R-:W3:Y:S01]  /*0060*/  LDC.64 R2, c[0x0][0x380] ;  /* 0x0000e000ff027b82 */ /* 0x000ee20000000a00 */
[----:B0-----:R-:W-:-:S04]  /*0070*/  IMAD R7, R0, UR6, R7 ;  /* 0x0000000600077c24 */ /* 0x001fc8000f8e0207 */
[----:B--2---:R-:W-:-:S06]  /*0080*/  IMAD.WIDE R4, R7, 0x4, R4 ;  /* 0x0000000407047825 */ /* 0x004fcc00078e0204 */
[----:B-1----:R-:W2:Y:S01]  /*0090*/  LDG.E R5, desc[UR4][R4.64] ;  /* 0x0000000404057981 */ /* 0x002ea2000c1e1900 */
[----:B---3--:R-:W-:-:S05]  /*00a0*/  IMAD.WIDE R2, R7, 0x4, R2 ;  /* 0x0000000407027825 */ /* 0x008fca00078e0202 */
[----:B------:R-:W2:Y:S02]  /*00b0*/  LDG.E R0, desc[UR4][R2.64] ;  /* 0x0000000402007981 */ /* 0x000ea4000c1e1900 */
[----:B--2---:R-:W-:-:S05]  /*00c0*/  IADD3 R7, PT, PT, R0, R5, RZ ;  /* 0x0000000500077210 */ /* 0x004fca0007ffe0ff */
[----:B------:R-:W-:Y:S01]  /*00d0*/  STG.E desc[UR4][R2.64], R7 ;  /* 0x0000000702007986 */ /* 0x000fe2000c101904 */
[----:B------:R-:W-:Y:S05]  /*00e0*/  EXIT ;  /* 0x000000000000794d */ /* 0x000fea0003800000 */
.L_x_0:
[----:B------:R-:W-:-:S00]  /*00f0*/  BRA `(.L_x_0) ;  /* 0xfffffffc00fc7947 */ /* 0x000fc0000383ffff */
[----:B------:R-:W-:-:S00]  /*0100*/  NOP ;  /* 0x0000000000007918 */ /* 0x000fc00000000000 */
[----:B------:R-:W-:-:S00]  /*0110*/  NOP ;  /* 0x0000000000007918 */ /* 0x000fc00000000000 */
[----:B------:R-:W-:-:S00]  /*0120*/  NOP ;  /* 0x0000000000007918 */ /* 0x000fc00000000000 */
[----:B------:R-:W-:-:S00]  /*0130*/  NOP ;  /* 0x0000000000007918 */ /* 0x000fc00000000000 */
[----:B------:R-:W-:-:S00]  /*0140*/  NOP ;  /* 0x0000000000007918 */ /* 0x000fc00000000000 */
[----:B------:R-:W-:-:S00]  /*0150*/  NOP ;  /* 0x0000000000007918 */ /* 0x000fc00000000000 */
[----:B------:R-:W-:-:S00]  /*0160*/  NOP ;  /* 0x0000000000007918 */ /* 0x000fc00000000000 */
[----:B------:R-:W-:-:S00]  /*0170*/  NOP ;  /* 0x0000000000007918 */ /* 0x000fc00000000000 */
.L_x_4:


//--------------------- .text._Z8multCUDAPiPKi    --------------------------
	.section	.text._Z8multCUDAPiPKi,"ax",@progbits
	.align	128
        .global         _Z8multCUDAPiPKi
        .type           _Z8multCUDAPiPKi,@function
        .size           _Z8multCUDAPiPKi,(.L_x_5 - _Z8multCUDAPiPKi)
        .other          _Z8multCUDAPiPKi,@"STO_CUDA_ENTRY STV_DEFAULT"
_Z8multCUDAPiPKi:
.text._Z8multCUDAPiPKi:
        /* <DEDUP_REMOVED lines=15> */
.L_x_1:
        /* <DEDUP_REMOVED lines=9> */
.L_x_5:


//--------------------- .text._Z7subCUDAPiPKi     --------------------------
	.section	.text._Z7subCUDAPiPKi,"ax",@progbits
	.align	128
        .global         _Z7subCUDAPiPKi
        .type           _Z7subCUDAPiPKi,@function
        .size           _Z7subCUDAPiPKi,(.L_x_6 - _Z7subCUDAPiPKi)
        .other          _Z7subCUDAPiPKi,@"STO_CUDA_ENTRY STV_DEFAULT"
_Z7subCUDAPiPKi:
.text._Z7subCUDAPiPKi:
        /* <DEDUP_REMOVED lines=15> */
.L_x_2:
        /* <DEDUP_REMOVED lines=9> */
.L_x_6:


//--------------------- .text._Z7addCUDAPiPKi     --------------------------
	.section	.text._Z7addCUDAPiPKi,"ax",@progbits
	.align	128
        .global         _Z7addCUDAPiPKi
        .type           _Z7addCUDAPiPKi,@function
        .size           _Z7addCUDAPiPKi,(.L_x_7 - _Z7addCUDAPiPKi)
        .other          _Z7addCUDAPiPKi,@"STO_CUDA_ENTRY STV_DEFAULT"
_Z7addCUDAPiPKi:
.text._Z7addCUDAPiPKi:
        /* <DEDUP_REMOVED lines=15> */
.L_x_3:
        /* <DEDUP_REMOVED lines=9> */
.L_x_7:


//--------------------- .nv.shared.reserved.0     --------------------------
	.section	.nv.shared.reserved.0,"aw",@nobits
	.weak		__nv_reservedSMEM_offset_0_alias
	.size		__nv_reservedSMEM_offset_0_alias, 0, 64
	.other		__nv_reservedSMEM_offset_0_alias,@"STO_CUDA_RESERVED_SHARED STV_DEFAULT"
__nv_reservedSMEM_offset_0_alias:
	.zero		0
	.zero		64


//--------------------- .nv.constant0._Z7modCUDAPiPKi --------------------------
	.section	.nv.constant0._Z7modCUDAPiPKi,"a",@progbits
	.sectionflags	@""
	.align	4
.nv.constant0._Z7modCUDAPiPKi:
	.zero		912


//--------------------- .nv.constant0._Z8multCUDAPiPKi --------------------------
	.section	.nv.constant0._Z8multCUDAPiPKi,"a",@progbits
	.sectionflags	@""
	.align	4
.nv.constant0._Z8multCUDAPiPKi:
	.zero		912


//--------------------- .nv.constant0._Z7subCUDAPiPKi --------------------------
	.section	.nv.constant0._Z7subCUDAPiPKi,"a",@progbits
	.sectionflags	@""
	.align	4
.nv.constant0._Z7subCUDAPiPKi:
	.zero		912


//--------------------- .nv.constant0._Z7addCUDAPiPKi --------------------------
	.section	.nv.constant0._Z7addCUDAPiPKi,"a",@progbits
	.sectionflags	@""
	.align	4
.nv.constant0._Z7addCUDAPiPKi:
	.zero		912


//--------------------- SYMBOLS --------------------------

	.type		.nv.reservedSmem.offset0,@object
	.size		.nv.reservedSmem.offset0,0x4
